//
// Generated by NVIDIA NVVM Compiler
//
// Compiler Build ID: CL-36424714
// Cuda compilation tools, release 13.0, V13.0.88
// Based on NVVM 20.0.0
//

.version 9.0
.target sm_100
.address_size 64

	// .globl	_ZN4aicf4cuda13bias_add_impl19bias_add_f32_kernelEPKfS3_Pfii

.visible .entry _ZN4aicf4cuda13bias_add_impl19bias_add_f32_kernelEPKfS3_Pfii(
	.param .u64 .ptr .align 1 _ZN4aicf4cuda13bias_add_impl19bias_add_f32_kernelEPKfS3_Pfii_param_0,
	.param .u64 .ptr .align 1 _ZN4aicf4cuda13bias_add_impl19bias_add_f32_kernelEPKfS3_Pfii_param_1,
	.param .u64 .ptr .align 1 _ZN4aicf4cuda13bias_add_impl19bias_add_f32_kernelEPKfS3_Pfii_param_2,
	.param .u32 _ZN4aicf4cuda13bias_add_impl19bias_add_f32_kernelEPKfS3_Pfii_param_3,
	.param .u32 _ZN4aicf4cuda13bias_add_impl19bias_add_f32_kernelEPKfS3_Pfii_param_4
)
{
	.reg .pred 	%p<4>;
	.reg .b32 	%r<12>;
	.reg .b32 	%f<4>;
	.reg .b64 	%rd<12>;

	ld.param.u64 	%rd1, [_ZN4aicf4cuda13bias_add_impl19bias_add_f32_kernelEPKfS3_Pfii_param_0];
	ld.param.u64 	%rd2, [_ZN4aicf4cuda13bias_add_impl19bias_add_f32_kernelEPKfS3_Pfii_param_1];
	ld.param.u64 	%rd3, [_ZN4aicf4cuda13bias_add_impl19bias_add_f32_kernelEPKfS3_Pfii_param_2];
	ld.param.u32 	%r4, [_ZN4aicf4cuda13bias_add_impl19bias_add_f32_kernelEPKfS3_Pfii_param_3];
	ld.param.u32 	%r3, [_ZN4aicf4cuda13bias_add_impl19bias_add_f32_kernelEPKfS3_Pfii_param_4];
	mov.u32 	%r5, %ctaid.y;
	mov.u32 	%r6, %ntid.y;
	mov.u32 	%r7, %tid.y;
	mad.lo.s32 	%r1, %r5, %r6, %r7;
	mov.u32 	%r8, %ctaid.x;
	mov.u32 	%r9, %ntid.x;
	mov.u32 	%r10, %tid.x;
	mad.lo.s32 	%r2, %r8, %r9, %r10;
	setp.ge.s32 	%p1, %r1, %r4;
	setp.ge.s32 	%p2, %r2, %r3;
	or.pred  	%p3, %p1, %p2;
	@%p3 bra 	$L__BB0_2;
	cvta.to.global.u64 	%rd4, %rd1;
	cvta.to.global.u64 	%rd5, %rd2;
	cvta.to.global.u64 	%rd6, %rd3;
	mad.lo.s32 	%r11, %r3, %r1, %r2;
	mul.wide.s32 	%rd7, %r11, 4;
	add.s64 	%rd8, %rd4, %rd7;
	ld.global.nc.f32 	%f1, [%rd8];
	mul.wide.s32 	%rd9, %r2, 4;
	add.s64 	%rd10, %rd5, %rd9;
	ld.global.nc.f32 	%f2, [%rd10];
	add.f32 	%f3, %f1, %f2;
	add.s64 	%rd11, %rd6, %rd7;
	st.global.f32 	[%rd11], %f3;
$L__BB0_2:
	ret;

}


// ===== COMPILED SASS (sm_100) =====

	.target	sm_100

	.elftype	@"ET_EXEC"


//--------------------- .note.nv.tkinfo           --------------------------
	.section	.note.nv.tkinfo,"",@"SHT_NOTE"
	.sectionflags	@"SHF_NOTE_NV_TKINFO"
	.tkinfo
        /*0018*/ 	.word	0x00000002
        /*0030*/ 	.string	""
        /*0030*/ 	.string	"ptxas"
        /*0030*/ 	.string	"Cuda compilation tools, release 13.0, V13.0.88"
        /*0030*/ 	.string	"Build cuda_13.0.r13.0/compiler.36424714_0"
        /*0030*/ 	.string	"-arch sm_100 -m 64 "



//--------------------- .note.nv.cuinfo           --------------------------
	.section	.note.nv.cuinfo,"",@"SHT_NOTE"
	.sectionflags	@"SHF_NOTE_NV_CUINFO"
        /*0018*/ 	.short	0x0002
        /*001a*/ 	.short	0x0064
        /*001c*/ 	.short	0x0082
	.zero		2


//--------------------- .nv.info                  --------------------------
	.section	.nv.info,"",@"SHT_CUDA_INFO"
	.align	4


	//----- nvinfo : EIATTR_REGCOUNT
	.align		4
        /*0000*/ 	.byte	0x04, 0x2f
        /*0002*/ 	.short	(.L_1 - .L_0)
	.align		4
.L_0:
        /*0004*/ 	.word	index@(_ZN4aicf4cuda13bias_add_impl19bias_add_f32_kernelEPKfS3_Pfii)
        /*0008*/ 	.word	0x0000000c


	//----- nvinfo : EIATTR_FRAME_SIZE
	.align		4
.L_1:
        /*000c*/ 	.byte	0x04, 0x11
        /*000e*/ 	.short	(.L_3 - .L_2)
	.align		4
.L_2:
        /*0010*/ 	.word	index@(_ZN4aicf4cuda13bias_add_impl19bias_add_f32_kernelEPKfS3_Pfii)
        /*0014*/ 	.word	0x00000000


	//----- nvinfo : EIATTR_MIN_STACK_SIZE
	.align		4
.L_3:
        /*0018*/ 	.byte	0x04, 0x12
        /*001a*/ 	.short	(.L_5 - .L_4)
	.align		4
.L_4:
        /*001c*/ 	.word	index@(_ZN4aicf4cuda13bias_add_impl19bias_add_f32_kernelEPKfS3_Pfii)
        /*0020*/ 	.word	0x00000000
.L_5:


//--------------------- .nv.compat                --------------------------
	.section	.nv.compat,"",@"SHT_CUDA_COMPAT_INFO"
	.align	4
        /*0000*/ 	.byte	0x02, 0x09, 0x00, 0x00, 0x02, 0x02, 0x01, 0x00, 0x02, 0x05, 0x05, 0x00, 0x03, 0x07, 0x01, 0x01
        /*0010*/ 	.byte	0x02, 0x03, 0x00, 0x00, 0x02, 0x06, 0x01, 0x00, 0x04, 0x0b, 0x08, 0x00, 0x09, 0x00, 0x00, 0x00
        /*0020*/ 	.byte	0x00, 0x00, 0x00, 0x00


//--------------------- .nv.info._ZN4aicf4cuda13bias_add_impl19bias_add_f32_kernelEPKfS3_Pfii --------------------------
	.section	.nv.info._ZN4aicf4cuda13bias_add_impl19bias_add_f32_kernelEPKfS3_Pfii,"",@"SHT_CUDA_INFO"
	.sectionflags	@""
	.align	4


	//----- nvinfo : EIATTR_CUDA_API_VERSION
	.align		4
        /*0000*/ 	.byte	0x04, 0x37
        /*0002*/ 	.short	(.L_7 - .L_6)
.L_6:
        /*0004*/ 	.word	0x00000082


	//----- nvinfo : EIATTR_KPARAM_INFO
	.align		4
.L_7:
        /*0008*/ 	.byte	0x04, 0x17
        /*000a*/ 	.short	(.L_9 - .L_8)
.L_8:
        /*000c*/ 	.word	0x00000000
        /*0010*/ 	.short	0x0004
        /*0012*/ 	.short	0x001c
        /*0014*/ 	.byte	0x00, 0xf0, 0x11, 0x00


	//----- nvinfo : EIATTR_KPARAM_INFO
	.align		4
.L_9:
        /*0018*/ 	.byte	0x04, 0x17
        /*001a*/ 	.short	(.L_11 - .L_10)
.L_10:
        /*001c*/ 	.word	0x00000000
        /*0020*/ 	.short	0x0003
        /*0022*/ 	.short	0x0018
        /*0024*/ 	.byte	0x00, 0xf0, 0x11, 0x00


	//----- nvinfo : EIATTR_KPARAM_INFO
	.align		4
.L_11:
        /*0028*/ 	.byte	0x04, 0x17
        /*002a*/ 	.short	(.L_13 - .L_12)
.L_12:
        /*002c*/ 	.word	0x00000000
        /*0030*/ 	.short	0x0002
        /*0032*/ 	.short	0x0010
        /*0034*/ 	.byte	0x00, 0xf5, 0x21, 0x00


	//----- nvinfo : EIATTR_KPARAM_INFO
	.align		4
.L_13:
        /*0038*/ 	.byte	0x04, 0x17
        /*003a*/ 	.short	(.L_15 - .L_14)
.L_14:
        /*003c*/ 	.word	0x00000000
        /*0040*/ 	.short	0x0001
        /*0042*/ 	.short	0x0008
        /*0044*/ 	.byte	0x00, 0xf5, 0x21, 0x00


	//----- nvinfo : EIATTR_KPARAM_INFO
	.align		4
.L_15:
        /*0048*/ 	.byte	0x04, 0x17
        /*004a*/ 	.short	(.L_17 - .L_16)
.L_16:
        /*004c*/ 	.word	0x00000000
        /*0050*/ 	.short	0x0000
        /*0052*/ 	.short	0x0000
        /*0054*/ 	.byte	0x00, 0xf5, 0x21, 0x00


	//----- nvinfo : EIATTR_SPARSE_MMA_MASK
	.align		4
.L_17:
        /*0058*/ 	.byte	0x03, 0x50
        /*005a*/ 	.short	0x0000


	//----- nvinfo : EIATTR_MAXREG_COUNT
	.align		4
        /*005c*/ 	.byte	0x03, 0x1b
        /*005e*/ 	.short	0x00ff


	//----- nvinfo : EIATTR_MERCURY_ISA_VERSION
	.align		4
        /*0060*/ 	.byte	0x03, 0x5f
        /*0062*/ 	.short	0x0101


	//----- nvinfo : EIATTR_VRC_CTA_INIT_COUNT
	.align		4
        /*0064*/ 	.byte	0x02, 0x4a
	.zero		1
	.zero		1


	//----- nvinfo : EIATTR_EXIT_INSTR_OFFSETS
	.align		4
        /*0068*/ 	.byte	0x04, 0x1c
        /*006a*/ 	.short	(.L_19 - .L_18)


	//   ....[0]....
.L_18:
        /*006c*/ 	.word	0x000000c0


	//   ....[1]....
        /*0070*/ 	.word	0x00000190


	//----- nvinfo : EIATTR_CBANK_PARAM_SIZE
	.align		4
.L_19:
        /*0074*/ 	.byte	0x03, 0x19
        /*0076*/ 	.short	0x0020


	//----- nvinfo : EIATTR_PARAM_CBANK
	.align		4
        /*0078*/ 	.byte	0x04, 0x0a
        /*007a*/ 	.short	(.L_21 - .L_20)
	.align		4
.L_20:
        /*007c*/ 	.word	index@(.nv.constant0._ZN4aicf4cuda13bias_add_impl19bias_add_f32_kernelEPKfS3_Pfii)
        /*0080*/ 	.short	0x0380
        /*0082*/ 	.short	0x0020


	//----- nvinfo : EIATTR_SW_WAR
	.align		4
.L_21:
        /*0084*/ 	.byte	0x04, 0x36
        /*0086*/ 	.short	(.L_23 - .L_22)
.L_22:
        /*0088*/ 	.word	0x00000008
.L_23:


//--------------------- .nv.callgraph             --------------------------
	.section	.nv.callgraph,"",@"SHT_CUDA_CALLGRAPH"
	.align	4
	.sectionentsize	8
	.align		4
        /*0000*/ 	.word	0x00000000
	.align		4
        /*0004*/ 	.word	0xffffffff
	.align		4
        /*0008*/ 	.word	0x00000000
	.align		4
        /*000c*/ 	.word	0xfffffffe
	.align		4
        /*0010*/ 	.word	0x00000000
	.align		4
        /*0014*/ 	.word	0xfffffffd
	.align		4
        /*0018*/ 	.word	0x00000000
	.align		4
        /*001c*/ 	.word	0xfffffffc


//--------------------- .text._ZN4aicf4cuda13bias_add_impl19bias_add_f32_kernelEPKfS3_Pfii --------------------------
	.section	.text._ZN4aicf4cuda13bias_add_impl19bias_add_f32_kernelEPKfS3_Pfii,"ax",@progbits
	.align	128
        .global         _ZN4aicf4cuda13bias_add_impl19bias_add_f32_kernelEPKfS3_Pfii
        .type           _ZN4aicf4cuda13bias_add_impl19bias_add_f32_kernelEPKfS3_Pfii,@function
        .size           _ZN4aicf4cuda13bias_add_impl19bias_add_f32_kernelEPKfS3_Pfii,(.L_x_1 - _ZN4aicf4cuda13bias_add_impl19bias_add_f32_kernelEPKfS3_Pfii)
        .other          _ZN4aicf4cuda13bias_add_impl19bias_add_f32_kernelEPKfS3_Pfii,@"STO_CUDA_ENTRY STV_DEFAULT"
_ZN4aicf4cuda13bias_add_impl19bias_add_f32_kernelEPKfS3_Pfii:
.text._ZN4aicf4cuda13bias_add_impl19bias_add_f32_kernelEPKfS3_Pfii:
[----:B------:R-:W-:Y:S01]  /*0000*/  LDC R1, c[0x0][0x37c] ;  /* 0x0000df00ff017b82 */ /* 0x000fe20000000800 */
[----:B------:R-:W0:Y:S07]  /*0010*/  S2R R2, SR_TID.X ;  /* 0x0000000000027919 */ /* 0x000e2e0000002100 */
[----:B------:R-:W1:Y:S01]  /*0020*/  LDC R0, c[0x0][0x364] ;  /* 0x0000d900ff007b82 */ /* 0x000e620000000800 */
[----:B------:R-:W2:Y:S01]  /*0030*/  LDCU.64 UR6, c[0x0][0x398] ;  /* 0x00007300ff0677ac */ /* 0x000ea20008000a00 */
[----:B------:R-:W1:Y:S06]  /*0040*/  S2R R3, SR_TID.Y ;  /* 0x0000000000037919 */ /* 0x000e6c0000002200 */
[----:B------:R-:W0:Y:S08]  /*0050*/  S2UR UR5, SR_CTAID.X ;  /* 0x00000000000579c3 */ /* 0x000e300000002500 */
[----:B------:R-:W0:Y:S08]  /*0060*/  LDC R7, c[0x0][0x360] ;  /* 0x0000d800ff077b82 */ /* 0x000e300000000800 */
[----:B------:R-:W1:Y:S01]  /*0070*/  S2UR UR4, SR_CTAID.Y ;  /* 0x00000000000479c3 */ /* 0x000e620000002600 */
[----:B0-----:R-:W-:-:S05]  /*0080*/  IMAD R7, R7, UR5, R2 ;  /* 0x0000000507077c24 */ /* 0x001fca000f8e0202 */
[----:B--2---:R-:W-:Y:S01]  /*0090*/  ISETP.GE.AND P0, PT, R7, UR7, PT ;  /* 0x0000000707007c0c */ /* 0x004fe2000bf06270 */
[----:B-1----:R-:W-:-:S05]  /*00a0*/  IMAD R0, R0, UR4, R3 ;  /* 0x0000000400007c24 */ /* 0x002fca000f8e0203 */
[----:B------:R-:W-:-:S13]  /*00b0*/  ISETP.GE.OR P0, PT, R0, UR6, P0 ;  /* 0x0000000600007c0c */ /* 0x000fda0008706670 */
[----:B------:R-:W-:Y:S05]  /*00c0*/  @P0 EXIT ;  /* 0x000000000000094d */ /* 0x000fea0003800000 */
[----:B------:R-:W0:Y:S01]  /*00d0*/  LDC.64 R4, c[0x0][0x388] ;  /* 0x0000e200ff047b82 */ /* 0x000e220000000a00 */
[----:B------:R-:W1:Y:S01]  /*00e0*/  LDCU.64 UR4, c[0x0][0x358] ;  /* 0x00006b00ff0477ac */ /* 0x000e620008000a00 */
[----:B------:R-:W-:-:S06]  /*00f0*/  IMAD R9, R0, UR7, R7 ;  /* 0x0000000700097c24 */ /* 0x000fcc000f8e0207 */
[----:B------:R-:W2:Y:S01]  /*0100*/  LDC.64 R2, c[0x0][0x380] ;  /* 0x0000e000ff027b82 */ /* 0x000ea20000000a00 */
[----:B0-----:R-:W-:-:S07]  /*0110*/  IMAD.WIDE R4, R7, 0x4, R4 ;  /* 0x0000000407047825 */ /* 0x001fce00078e0204 */
[----:B------:R-:W0:Y:S01]  /*0120*/  LDC.64 R6, c[0x0][0x390] ;  /* 0x0000e400ff067b82 */ /* 0x000e220000000a00 */
[----:B-1----:R-:W3:Y:S01]  /*0130*/  LDG.E.CONSTANT R5, desc[UR4][R4.64] ;  /* 0x0000000404057981 */ /* 0x002ee2000c1e9900 */
[----:B--2---:R-:W-:-:S06]  /*0140*/  IMAD.WIDE R2, R9, 0x4, R2 ;  /* 0x0000000409027825 */ /* 0x004fcc00078e0202 */
[----:B------:R-:W3:Y:S01]  /*0150*/  LDG.E.CONSTANT R2, desc[UR4][R2.64] ;  /* 0x0000000402027981 */ /* 0x000ee2000c1e9900 */
[----:B0-----:R-:W-:-:S04]  /*0160*/  IMAD.WIDE R6, R9, 0x4, R6 ;  /* 0x0000000409067825 */ /* 0x001fc800078e0206 */
[----:B---3--:R-:W-:-:S05]  /*0170*/  FADD R9, R2, R5 ;  /* 0x0000000502097221 */ /* 0x008fca0000000000 */
[----:B------:R-:W-:Y:S01]  /*0180*/  STG.E desc[UR4][R6.64], R9 ;  /* 0x0000000906007986 */ /* 0x000fe2000c101904 */
[----:B------:R-:W-:Y:S05]  /*0190*/  EXIT ;  /* 0x000000000000794d */ /* 0x000fea0003800000 */
.L_x_0:
[----:B------:R-:W-:-:S00]  /*01a0*/  BRA `(.L_x_0) ;  /* 0xfffffffc00fc7947 */ /* 0x000fc0000383ffff */
[----:B------:R-:W-:-:S00]  /*01b0*/  NOP ;  /* 0x0000000000007918 */ /* 0x000fc00000000000 */
        /* <DEDUP_REMOVED lines=12> */
.L_x_1:


//--------------------- .nv.shared.reserved.0     --------------------------
	.section	.nv.shared.reserved.0,"aw",@nobits
	.weak		__nv_reservedSMEM_offset_0_alias
	.size		__nv_reservedSMEM_offset_0_alias, 0, 64
	.other		__nv_reservedSMEM_offset_0_alias,@"STO_CUDA_RESERVED_SHARED STV_DEFAULT"
__nv_reservedSMEM_offset_0_alias:
	.zero		0
	.zero		64


//--------------------- .nv.constant0._ZN4aicf4cuda13bias_add_impl19bias_add_f32_kernelEPKfS3_Pfii --------------------------
	.section	.nv.constant0._ZN4aicf4cuda13bias_add_impl19bias_add_f32_kernelEPKfS3_Pfii,"a",@progbits
	.sectionflags	@""
	.align	4
.nv.constant0._ZN4aicf4cuda13bias_add_impl19bias_add_f32_kernelEPKfS3_Pfii:
	.zero		928


//--------------------- SYMBOLS --------------------------

	.type		.nv.reservedSmem.offset0,@object
	.size		.nv.reservedSmem.offset0,0x4
